//
// Generated by NVIDIA NVVM Compiler
//
// Compiler Build ID: CL-36424714
// Cuda compilation tools, release 13.0, V13.0.88
// Based on NVVM 20.0.0
//

.version 9.0
.target sm_100
.address_size 64

	// .globl	_Z12plus1_kernelPfS_i

.visible .entry _Z12plus1_kernelPfS_i(
	.param .u64 .ptr .align 1 _Z12plus1_kernelPfS_i_param_0,
	.param .u64 .ptr .align 1 _Z12plus1_kernelPfS_i_param_1,
	.param .u32 _Z12plus1_kernelPfS_i_param_2
)
{
	.reg .pred 	%p<2>;
	.reg .b32 	%r<6>;
	.reg .b32 	%f<3>;
	.reg .b64 	%rd<8>;

	ld.param.u64 	%rd1, [_Z12plus1_kernelPfS_i_param_0];
	ld.param.u64 	%rd2, [_Z12plus1_kernelPfS_i_param_1];
	ld.param.u32 	%r2, [_Z12plus1_kernelPfS_i_param_2];
	mov.u32 	%r3, %ctaid.x;
	mov.u32 	%r4, %ntid.x;
	mov.u32 	%r5, %tid.x;
	mad.lo.s32 	%r1, %r3, %r4, %r5;
	setp.ge.s32 	%p1, %r1, %r2;
	@%p1 bra 	$L__BB0_2;
	cvta.to.global.u64 	%rd3, %rd1;
	cvta.to.global.u64 	%rd4, %rd2;
	mul.wide.s32 	%rd5, %r1, 4;
	add.s64 	%rd6, %rd3, %rd5;
	ld.global.f32 	%f1, [%rd6];
	add.f32 	%f2, %f1, 0f3F800000;
	add.s64 	%rd7, %rd4, %rd5;
	st.global.f32 	[%rd7], %f2;
$L__BB0_2:
	ret;

}


// ===== COMPILED SASS (sm_100) =====

	.target	sm_100

	.elftype	@"ET_EXEC"


//--------------------- .note.nv.tkinfo           --------------------------
	.section	.note.nv.tkinfo,"",@"SHT_NOTE"
	.sectionflags	@"SHF_NOTE_NV_TKINFO"
	.tkinfo
        /*0018*/ 	.word	0x00000002
        /*0030*/ 	.string	""
        /*0030*/ 	.string	"ptxas"
        /*0030*/ 	.string	"Cuda compilation tools, release 13.0, V13.0.88"
        /*0030*/ 	.string	"Build cuda_13.0.r13.0/compiler.36424714_0"
        /*0030*/ 	.string	"-arch sm_100 -m 64 "



//--------------------- .note.nv.cuinfo           --------------------------
	.section	.note.nv.cuinfo,"",@"SHT_NOTE"
	.sectionflags	@"SHF_NOTE_NV_CUINFO"
        /*0018*/ 	.short	0x0002
        /*001a*/ 	.short	0x0064
        /*001c*/ 	.short	0x0082
	.zero		2


//--------------------- .nv.info                  --------------------------
	.section	.nv.info,"",@"SHT_CUDA_INFO"
	.align	4


	//----- nvinfo : EIATTR_REGCOUNT
	.align		4
        /*0000*/ 	.byte	0x04, 0x2f
        /*0002*/ 	.short	(.L_1 - .L_0)
	.align		4
.L_0:
        /*0004*/ 	.word	index@(_Z12plus1_kernelPfS_i)
        /*0008*/ 	.word	0x0000000a


	//----- nvinfo : EIATTR_FRAME_SIZE
	.align		4
.L_1:
        /*000c*/ 	.byte	0x04, 0x11
        /*000e*/ 	.short	(.L_3 - .L_2)
	.align		4
.L_2:
        /*0010*/ 	.word	index@(_Z12plus1_kernelPfS_i)
        /*0014*/ 	.word	0x00000000


	//----- nvinfo : EIATTR_MIN_STACK_SIZE
	.align		4
.L_3:
        /*0018*/ 	.byte	0x04, 0x12
        /*001a*/ 	.short	(.L_5 - .L_4)
	.align		4
.L_4:
        /*001c*/ 	.word	index@(_Z12plus1_kernelPfS_i)
        /*0020*/ 	.word	0x00000000
.L_5:


//--------------------- .nv.compat                --------------------------
	.section	.nv.compat,"",@"SHT_CUDA_COMPAT_INFO"
	.align	4
        /*0000*/ 	.byte	0x02, 0x09, 0x00, 0x00, 0x02, 0x02, 0x01, 0x00, 0x02, 0x05, 0x05, 0x00, 0x03, 0x07, 0x01, 0x01
        /*0010*/ 	.byte	0x02, 0x03, 0x00, 0x00, 0x02, 0x06, 0x01, 0x00, 0x04, 0x0b, 0x08, 0x00, 0x09, 0x00, 0x00, 0x00
        /*0020*/ 	.byte	0x00, 0x00, 0x00, 0x00


//--------------------- .nv.info._Z12plus1_kernelPfS_i --------------------------
	.section	.nv.info._Z12plus1_kernelPfS_i,"",@"SHT_CUDA_INFO"
	.sectionflags	@""
	.align	4


	//----- nvinfo : EIATTR_CUDA_API_VERSION
	.align		4
        /*0000*/ 	.byte	0x04, 0x37
        /*0002*/ 	.short	(.L_7 - .L_6)
.L_6:
        /*0004*/ 	.word	0x00000082


	//----- nvinfo : EIATTR_KPARAM_INFO
	.align		4
.L_7:
        /*0008*/ 	.byte	0x04, 0x17
        /*000a*/ 	.short	(.L_9 - .L_8)
.L_8:
        /*000c*/ 	.word	0x00000000
        /*0010*/ 	.short	0x0002
        /*0012*/ 	.short	0x0010
        /*0014*/ 	.byte	0x00, 0xf0, 0x11, 0x00


	//----- nvinfo : EIATTR_KPARAM_INFO
	.align		4
.L_9:
        /*0018*/ 	.byte	0x04, 0x17
        /*001a*/ 	.short	(.L_11 - .L_10)
.L_10:
        /*001c*/ 	.word	0x00000000
        /*0020*/ 	.short	0x0001
        /*0022*/ 	.short	0x0008
        /*0024*/ 	.byte	0x00, 0xf5, 0x21, 0x00


	//----- nvinfo : EIATTR_KPARAM_INFO
	.align		4
.L_11:
        /*0028*/ 	.byte	0x04, 0x17
        /*002a*/ 	.short	(.L_13 - .L_12)
.L_12:
        /*002c*/ 	.word	0x00000000
        /*0030*/ 	.short	0x0000
        /*0032*/ 	.short	0x0000
        /*0034*/ 	.byte	0x00, 0xf5, 0x21, 0x00


	//----- nvinfo : EIATTR_SPARSE_MMA_MASK
	.align		4
.L_13:
        /*0038*/ 	.byte	0x03, 0x50
        /*003a*/ 	.short	0x0000


	//----- nvinfo : EIATTR_MAXREG_COUNT
	.align		4
        /*003c*/ 	.byte	0x03, 0x1b
        /*003e*/ 	.short	0x00ff


	//----- nvinfo : EIATTR_MERCURY_ISA_VERSION
	.align		4
        /*0040*/ 	.byte	0x03, 0x5f
        /*0042*/ 	.short	0x0101


	//----- nvinfo : EIATTR_VRC_CTA_INIT_COUNT
	.align		4
        /*0044*/ 	.byte	0x02, 0x4a
	.zero		1
	.zero		1


	//----- nvinfo : EIATTR_EXIT_INSTR_OFFSETS
	.align		4
        /*0048*/ 	.byte	0x04, 0x1c
        /*004a*/ 	.short	(.L_15 - .L_14)


	//   ....[0]....
.L_14:
        /*004c*/ 	.word	0x00000070


	//   ....[1]....
        /*0050*/ 	.word	0x00000100


	//----- nvinfo : EIATTR_CBANK_PARAM_SIZE
	.align		4
.L_15:
        /*0054*/ 	.byte	0x03, 0x19
        /*0056*/ 	.short	0x0014


	//----- nvinfo : EIATTR_PARAM_CBANK
	.align		4
        /*0058*/ 	.byte	0x04, 0x0a
        /*005a*/ 	.short	(.L_17 - .L_16)
	.align		4
.L_16:
        /*005c*/ 	.word	index@(.nv.constant0._Z12plus1_kernelPfS_i)
        /*0060*/ 	.short	0x0380
        /*0062*/ 	.short	0x0014


	//----- nvinfo : EIATTR_SW_WAR
	.align		4
.L_17:
        /*0064*/ 	.byte	0x04, 0x36
        /*0066*/ 	.short	(.L_19 - .L_18)
.L_18:
        /*0068*/ 	.word	0x00000008
.L_19:


//--------------------- .nv.callgraph             --------------------------
	.section	.nv.callgraph,"",@"SHT_CUDA_CALLGRAPH"
	.align	4
	.sectionentsize	8
	.align		4
        /*0000*/ 	.word	0x00000000
	.align		4
        /*0004*/ 	.word	0xffffffff
	.align		4
        /*0008*/ 	.word	0x00000000
	.align		4
        /*000c*/ 	.word	0xfffffffe
	.align		4
        /*0010*/ 	.word	0x00000000
	.align		4
        /*0014*/ 	.word	0xfffffffd
	.align		4
        /*0018*/ 	.word	0x00000000
	.align		4
        /*001c*/ 	.word	0xfffffffc


//--------------------- .text._Z12plus1_kernelPfS_i --------------------------
	.section	.text._Z12plus1_kernelPfS_i,"ax",@progbits
	.align	128
        .global         _Z12plus1_kernelPfS_i
        .type           _Z12plus1_kernelPfS_i,@function
        .size           _Z12plus1_kernelPfS_i,(.L_x_1 - _Z12plus1_kernelPfS_i)
        .other          _Z12plus1_kernelPfS_i,@"STO_CUDA_ENTRY STV_DEFAULT"
_Z12plus1_kernelPfS_i:
.text._Z12plus1_kernelPfS_i:
[----:B------:R-:W-:Y:S01]  /*0000*/  LDC R1, c[0x0][0x37c] ;  /* 0x0000df00ff017b82 */ /* 0x000fe20000000800 */
[----:B------:R-:W0:Y:S07]  /*0010*/  S2R R0, SR_TID.X ;  /* 0x0000000000007919 */ /* 0x000e2e0000002100 */
[----:B------:R-:W0:Y:S01]  /*0020*/  S2UR UR4, SR_CTAID.X ;  /* 0x00000000000479c3 */ /* 0x000e220000002500 */
[----:B------:R-:W1:Y:S07]  /*0030*/  LDCU UR5, c[0x0][0x390] ;  /* 0x00007200ff0577ac */ /* 0x000e6e0008000800 */
[----:B------:R-:W0:Y:S02]  /*0040*/  LDC R7, c[0x0][0x360] ;  /* 0x0000d800ff077b82 */ /* 0x000e240000000800 */
[----:B0-----:R-:W-:-:S05]  /*0050*/  IMAD R7, R7, UR4, R0 ;  /* 0x0000000407077c24 */ /* 0x001fca000f8e0200 */
[----:B-1----:R-:W-:-:S13]  /*0060*/  ISETP.GE.AND P0, PT, R7, UR5, PT ;  /* 0x0000000507007c0c */ /* 0x002fda000bf06270 */
[----:B------:R-:W-:Y:S05]  /*0070*/  @P0 EXIT ;  /* 0x000000000000094d */ /* 0x000fea0003800000 */
[----:B------:R-:W0:Y:S01]  /*0080*/  LDC.64 R2, c[0x0][0x380] ;  /* 0x0000e000ff027b82 */ /* 0x000e220000000a00 */
[----:B------:R-:W1:Y:S07]  /*0090*/  LDCU.64 UR4, c[0x0][0x358] ;  /* 0x00006b00ff0477ac */ /* 0x000e6e0008000a00 */
[----:B------:R-:W2:Y:S01]  /*00a0*/  LDC.64 R4, c[0x0][0x388] ;  /* 0x0000e200ff047b82 */ /* 0x000ea20000000a00 */
[----:B0-----:R-:W-:-:S06]  /*00b0*/  IMAD.WIDE R2, R7, 0x4, R2 ;  /* 0x0000000407027825 */ /* 0x001fcc00078e0202 */
[----:B-1----:R-:W3:Y:S01]  /*00c0*/  LDG.E R2, desc[UR4][R2.64] ;  /* 0x0000000402027981 */ /* 0x002ee2000c1e1900 */
[----:B--2---:R-:W-:-:S04]  /*00d0*/  IMAD.WIDE R4, R7, 0x4, R4 ;  /* 0x0000000407047825 */ /* 0x004fc800078e0204 */
[----:B---3--:R-:W-:-:S05]  /*00e0*/  FADD R7, R2, 1 ;  /* 0x3f80000002077421 */ /* 0x008fca0000000000 */
[----:B------:R-:W-:Y:S01]  /*00f0*/  STG.E desc[UR4][R4.64], R7 ;  /* 0x0000000704007986 */ /* 0x000fe2000c101904 */
[----:B------:R-:W-:Y:S05]  /*0100*/  EXIT ;  /* 0x000000000000794d */ /* 0x000fea0003800000 */
.L_x_0:
[----:B------:R-:W-:-:S00]  /*0110*/  BRA `(.L_x_0) ;  /* 0xfffffffc00fc7947 */ /* 0x000fc0000383ffff */
[----:B------:R-:W-:-:S00]  /*0120*/  NOP ;  /* 0x0000000000007918 */ /* 0x000fc00000000000 */
        /* <DEDUP_REMOVED lines=13> */
.L_x_1:


//--------------------- .nv.shared.reserved.0     --------------------------
	.section	.nv.shared.reserved.0,"aw",@nobits
	.weak		__nv_reservedSMEM_offset_0_alias
	.size		__nv_reservedSMEM_offset_0_alias, 0, 64
	.other		__nv_reservedSMEM_offset_0_alias,@"STO_CUDA_RESERVED_SHARED STV_DEFAULT"
__nv_reservedSMEM_offset_0_alias:
	.zero		0
	.zero		64


//--------------------- .nv.constant0._Z12plus1_kernelPfS_i --------------------------
	.section	.nv.constant0._Z12plus1_kernelPfS_i,"a",@progbits
	.sectionflags	@""
	.align	4
.nv.constant0._Z12plus1_kernelPfS_i:
	.zero		916


//--------------------- SYMBOLS --------------------------

	.type		.nv.reservedSmem.offset0,@object
	.size		.nv.reservedSmem.offset0,0x4
